	.headerflags	@"EF_CUDA_TEXMODE_UNIFIED EF_CUDA_64BIT_ADDRESS EF_CUDA_ACCELERATORS EF_CUDA_SM90 EF_CUDA_VIRTUAL_SM(EF_CUDA_SM90)"
	.elftype	@"ET_EXEC"


//--------------------- .nv.info                  --------------------------
	.section	.nv.info,"",@"SHT_CUDA_INFO"
	.align	4


	//----- nvinfo : EIATTR_REGCOUNT
	.align		4
        /*0000*/ 	.byte	0x04, 0x2f
        /*0002*/ 	.short	(.L_1 - .L_0)
	.align		4
.L_0:
        /*0004*/ 	.word	index@(triton_poi_fused__softmax_10)
        /*0008*/ 	.word	0x00000012


	//----- nvinfo : EIATTR_MIN_STACK_SIZE
	.align		4
.L_1:
        /*000c*/ 	.byte	0x04, 0x12
        /*000e*/ 	.short	(.L_3 - .L_2)
	.align		4
.L_2:
        /*0010*/ 	.word	index@(triton_poi_fused__softmax_10)
        /*0014*/ 	.word	0x00000000


	//----- nvinfo : EIATTR_FRAME_SIZE
	.align		4
.L_3:
        /*0018*/ 	.byte	0x04, 0x11
        /*001a*/ 	.short	(.L_5 - .L_4)
	.align		4
.L_4:
        /*001c*/ 	.word	index@(triton_poi_fused__softmax_10)
        /*0020*/ 	.word	0x00000000


	//----- nvinfo : EIATTR_MIN_STACK_SIZE
	.align		4
.L_5:
        /*0024*/ 	.byte	0x04, 0x12
        /*0026*/ 	.short	(.L_7 - .L_6)
	.align		4
.L_6:
        /*0028*/ 	.word	index@(triton_poi_fused__softmax_10)
        /*002c*/ 	.word	0x00000000
.L_7:


//--------------------- .nv.info.triton_poi_fused__softmax_10 --------------------------
	.section	.nv.info.triton_poi_fused__softmax_10,"",@"SHT_CUDA_INFO"
	.sectionflags	@""
	.align	4


	//----- nvinfo : EIATTR_CUDA_API_VERSION
	.align		4
        /*0000*/ 	.byte	0x04, 0x37
        /*0002*/ 	.short	(.L_9 - .L_8)
.L_8:
        /*0004*/ 	.word	0x0000007c


	//----- nvinfo : EIATTR_KPARAM_INFO
	.align		4
.L_9:
        /*0008*/ 	.byte	0x04, 0x17
        /*000a*/ 	.short	(.L_11 - .L_10)
.L_10:
        /*000c*/ 	.word	0x00000000
        /*0010*/ 	.short	0x0002
        /*0012*/ 	.short	0x0010
        /*0014*/ 	.byte	0x00, 0xf0, 0x11, 0x00


	//----- nvinfo : EIATTR_KPARAM_INFO
	.align		4
.L_11:
        /*0018*/ 	.byte	0x04, 0x17
        /*001a*/ 	.short	(.L_13 - .L_12)
.L_12:
        /*001c*/ 	.word	0x00000000
        /*0020*/ 	.short	0x0001
        /*0022*/ 	.short	0x0008
        /*0024*/ 	.byte	0x00, 0xf4, 0x21, 0x00


	//----- nvinfo : EIATTR_KPARAM_INFO
	.align		4
.L_13:
        /*0028*/ 	.byte	0x04, 0x17
        /*002a*/ 	.short	(.L_15 - .L_14)
.L_14:
        /*002c*/ 	.word	0x00000000
        /*0030*/ 	.short	0x0000
        /*0032*/ 	.short	0x0000
        /*0034*/ 	.byte	0x00, 0xf4, 0x21, 0x00


	//----- nvinfo : EIATTR_SPARSE_MMA_MASK
	.align		4
.L_15:
        /*0038*/ 	.byte	0x03, 0x50
        /*003a*/ 	.short	0x0000


	//----- nvinfo : EIATTR_MAXREG_COUNT
	.align		4
        /*003c*/ 	.byte	0x03, 0x1b
        /*003e*/ 	.short	0x00ff


	//----- nvinfo : EIATTR_EXIT_INSTR_OFFSETS
	.align		4
        /*0040*/ 	.byte	0x04, 0x1c
        /*0042*/ 	.short	(.L_17 - .L_16)


	//   ....[0]....
.L_16:
        /*0044*/ 	.word	0x00000360


	//   ....[1]....
        /*0048*/ 	.word	0x00000380


	//----- nvinfo : EIATTR_REQNTID
	.align		4
.L_17:
        /*004c*/ 	.byte	0x04, 0x10
        /*004e*/ 	.short	(.L_19 - .L_18)
.L_18:
        /*0050*/ 	.word	0x00000080
        /*0054*/ 	.word	0x00000001
        /*0058*/ 	.word	0x00000001


	//----- nvinfo : EIATTR_CBANK_PARAM_SIZE
	.align		4
.L_19:
        /*005c*/ 	.byte	0x03, 0x19
        /*005e*/ 	.short	0x0014


	//----- nvinfo : EIATTR_PARAM_CBANK
	.align		4
        /*0060*/ 	.byte	0x04, 0x0a
        /*0062*/ 	.short	(.L_21 - .L_20)
	.align		4
.L_20:
        /*0064*/ 	.word	index@(.nv.constant0.triton_poi_fused__softmax_10)
        /*0068*/ 	.short	0x0210
        /*006a*/ 	.short	0x0014


	//----- nvinfo : EIATTR_SW_WAR
	.align		4
.L_21:
        /*006c*/ 	.byte	0x04, 0x36
        /*006e*/ 	.short	(.L_23 - .L_22)
.L_22:
        /*0070*/ 	.word	0x00000008
.L_23:


//--------------------- .nv.callgraph             --------------------------
	.section	.nv.callgraph,"",@"SHT_CUDA_CALLGRAPH"
	.align	4
	.sectionentsize	8
	.align		4
        /*0000*/ 	.word	0x00000000
	.align		4
        /*0004*/ 	.word	0xffffffff
	.align		4
        /*0008*/ 	.word	0x00000000
	.align		4
        /*000c*/ 	.word	0xfffffffe
	.align		4
        /*0010*/ 	.word	0x00000000
	.align		4
        /*0014*/ 	.word	0xfffffffd
	.align		4
        /*0018*/ 	.word	0x00000000
	.align		4
        /*001c*/ 	.word	0xfffffffc


//--------------------- .text.triton_poi_fused__softmax_10 --------------------------
	.section	.text.triton_poi_fused__softmax_10,"ax",@progbits
	.align	128
        .global         triton_poi_fused__softmax_10
        .type           triton_poi_fused__softmax_10,@function
        .size           triton_poi_fused__softmax_10,(.L_x_1 - triton_poi_fused__softmax_10)
        .other          triton_poi_fused__softmax_10,@"STO_CUDA_ENTRY STV_DEFAULT"
triton_poi_fused__softmax_10:
.text.triton_poi_fused__softmax_10:
[----:B------:R-:W0:Y:S02]  /*0000*/  LDC R1, c[0x0][0x28] ;  /* 0x00000a00ff017b82 */ /* 0x000e240000000800 */
[----:B------:R-:W1:Y:S01]  /*0010*/  S2R R0, SR_TID.X ;  /* 0x0000000000007919 */ /* 0x000e620000002100 */
[----:B------:R-:W2:Y:S01]  /*0020*/  LDC.64 R2, c[0x0][0x210] ;  /* 0x00008400ff027b82 */ /* 0x000ea20000000a00 */
[----:B------:R-:W-:Y:S02]  /*0030*/  MOV R6, RZ ;  /* 0x000000ff00067202 */ /* 0x000fe40000000f00 */
[----:B------:R-:W-:Y:S01]  /*0040*/  CS2R R10, SRZ ;  /* 0x00000000000a7805 */ /* 0x000fe2000001ff00 */
[----:B------:R-:W3:Y:S01]  /*0050*/  S2R R7, SR_CTAID.X ;  /* 0x0000000000077919 */ /* 0x000ee20000002500 */
[----:B------:R-:W-:Y:S01]  /*0060*/  CS2R R12, SRZ ;  /* 0x00000000000c7805 */ /* 0x000fe2000001ff00 */
[----:B------:R-:W-:Y:S01]  /*0070*/  ULDC.64 UR4, c[0x0][0x208] ;  /* 0x0000820000047ab9 */ /* 0x000fe20000000a00 */
[----:B-1----:R-:W-:Y:S02]  /*0080*/  SHF.L.U32 R0, R0, 0x1, RZ ;  /* 0x0000000100007819 */ /* 0x002fe400000006ff */
[----:B---3--:R-:W-:-:S02]  /*0090*/  SHF.R.S32.HI R4, RZ, 0x17, R7 ;  /* 0x00000017ff047819 */ /* 0x008fc40000011407 */
[----:B------:R-:W-:Y:S02]  /*00a0*/  LOP3.LUT R0, R0, 0xfe, RZ, 0xc0, !PT ;  /* 0x000000fe00007812 */ /* 0x000fe400078ec0ff */
[----:B------:R-:W-:Y:S02]  /*00b0*/  SGXT R4, R4, 0x1 ;  /* 0x000000010404781a */ /* 0x000fe40000000200 */
[----:B------:R-:W-:Y:S01]  /*00c0*/  LEA R7, R7, R0, 0x8 ;  /* 0x0000000007077211 */ /* 0x000fe200078e40ff */
[----:B------:R-:W-:-:S03]  /*00d0*/  HFMA2.MMA R0, -RZ, RZ, 0, 0 ;  /* 0x00000000ff007435 */ /* 0x000fc600000001ff */
[----:B------:R-:W-:Y:S02]  /*00e0*/  LEA.HI R4, R4, R7, RZ, 0x2 ;  /* 0x0000000704047211 */ /* 0x000fe400078f10ff */
[----:B------:R-:W-:Y:S02]  /*00f0*/  ISETP.GE.AND P4, PT, R7, 0x190, PT ;  /* 0x000001900700780c */ /* 0x000fe40003f86270 */
[----:B------:R-:W-:-:S05]  /*0100*/  LOP3.LUT R9, R4, 0xfffffffc, RZ, 0xc0, !PT ;  /* 0xfffffffc04097812 */ /* 0x000fca00078ec0ff */
[----:B--2---:R-:W-:Y:S01]  /*0110*/  IMAD.WIDE R8, R9, 0x4, R2 ;  /* 0x0000000409087825 */ /* 0x004fe200078e0202 */
[----:B------:R-:W-:-:S05]  /*0120*/  CS2R R14, SRZ ;  /* 0x00000000000e7805 */ /* 0x000fca000001ff00 */
[----:B------:R-:W2:Y:S04]  /*0130*/  @!P4 LDG.E.EL R0, desc[UR4][R8.64] ;  /* 0x000000040800c981 */ /* 0x000ea8000c2e1900 */
[----:B------:R-:W2:Y:S04]  /*0140*/  @!P4 LDG.E.EL R11, desc[UR4][R8.64+0x4] ;  /* 0x00000404080bc981 */ /* 0x000ea8000c2e1900 */
[----:B------:R-:W3:Y:S04]  /*0150*/  @!P4 LDG.E.EL R6, desc[UR4][R8.64] ;  /* 0x000000040806c981 */ /* 0x000ee8000c2e1900 */
[----:B------:R-:W3:Y:S04]  /*0160*/  @!P4 LDG.E.EL R13, desc[UR4][R8.64+0x4] ;  /* 0x00000404080dc981 */ /* 0x000ee8000c2e1900 */
[----:B------:R-:W4:Y:S04]  /*0170*/  @!P4 LDG.E.EL R10, desc[UR4][R8.64+0x8] ;  /* 0x00000804080ac981 */ /* 0x000f28000c2e1900 */
[----:B------:R-:W5:Y:S04]  /*0180*/  @!P4 LDG.E.EL R12, desc[UR4][R8.64+0x8] ;  /* 0x00000804080cc981 */ /* 0x000f68000c2e1900 */
[----:B------:R-:W5:Y:S04]  /*0190*/  @!P4 LDG.E.EL R14, desc[UR4][R8.64+0xc] ;  /* 0x00000c04080ec981 */ /* 0x000f68000c2e1900 */
[----:B------:R-:W5:Y:S01]  /*01a0*/  @!P4 LDG.E.EL R15, desc[UR4][R8.64+0xc] ;  /* 0x00000c04080fc981 */ /* 0x000f62000c2e1900 */
[----:B------:R-:W-:Y:S01]  /*01b0*/  CS2R R4, SRZ ;  /* 0x0000000000047805 */ /* 0x000fe2000001ff00 */
[----:B------:R-:W-:-:S05]  /*01c0*/  IMAD.WIDE R2, R7, 0x4, R2 ;  /* 0x0000000407027825 */ /* 0x000fca00078e0202 */
[----:B------:R1:W5:Y:S02]  /*01d0*/  @!P4 LDG.E.64 R4, desc[UR4][R2.64] ;  /* 0x000000040204c981 */ /* 0x000364000c1e1b00 */
[----:B-1----:R-:W1:Y:S02]  /*01e0*/  LDC.64 R2, c[0x0][0x218] ;  /* 0x00008600ff027b82 */ /* 0x002e640000000a00 */
[----:B-1----:R-:W-:-:S04]  /*01f0*/  IMAD.WIDE R2, R7, 0x4, R2 ;  /* 0x0000000407027825 */ /* 0x002fc800078e0202 */
[----:B--2---:R-:W-:Y:S01]  /*0200*/  FADD R11, R11, R0 ;  /* 0x000000000b0b7221 */ /* 0x004fe20000000000 */
[----:B---3--:R-:W-:-:S03]  /*0210*/  FADD R13, R13, R6 ;  /* 0x000000060d0d7221 */ /* 0x008fc60000000000 */
[----:B----4-:R-:W-:Y:S01]  /*0220*/  FADD R11, R11, R10 ;  /* 0x0000000a0b0b7221 */ /* 0x010fe20000000000 */
[----:B-----5:R-:W-:-:S03]  /*0230*/  FADD R12, R13, R12 ;  /* 0x0000000c0d0c7221 */ /* 0x020fc60000000000 */
[----:B------:R-:W-:Y:S01]  /*0240*/  FADD R11, R11, R14 ;  /* 0x0000000e0b0b7221 */ /* 0x000fe20000000000 */
[----:B------:R-:W-:-:S04]  /*0250*/  FADD R12, R12, R15 ;  /* 0x0000000f0c0c7221 */ /* 0x000fc80000000000 */
[C---:B------:R-:W-:Y:S02]  /*0260*/  FSETP.GT.AND P0, PT, |R11|.reuse, 8.50705917302346158658e+37, PT ;  /* 0x7e8000000b00780b */ /* 0x040fe40003f04200 */
[----:B------:R-:W-:Y:S02]  /*0270*/  FSETP.GEU.AND P2, PT, |R11|, 1.175494350822287508e-38, PT ;  /* 0x008000000b00780b */ /* 0x000fe40003f4e200 */
[C---:B------:R-:W-:Y:S02]  /*0280*/  FSETP.GT.AND P1, PT, |R12|.reuse, 8.50705917302346158658e+37, PT ;  /* 0x7e8000000c00780b */ /* 0x040fe40003f24200 */
[----:B------:R-:W-:-:S07]  /*0290*/  FSETP.GEU.AND P3, PT, |R12|, 1.175494350822287508e-38, PT ;  /* 0x008000000c00780b */ /* 0x000fce0003f6e200 */
[----:B------:R-:W-:Y:S01]  /*02a0*/  @P0 FMUL R11, R11, 0.25 ;  /* 0x3e8000000b0b0820 */ /* 0x000fe20000400000 */
[----:B------:R-:W-:-:S03]  /*02b0*/  @P0 FMUL R4, R4, 0.25 ;  /* 0x3e80000004040820 */ /* 0x000fc60000400000 */
[----:B------:R-:W-:Y:S01]  /*02c0*/  @P1 FMUL R12, R12, 0.25 ;  /* 0x3e8000000c0c1820 */ /* 0x000fe20000400000 */
[----:B------:R-:W-:Y:S01]  /*02d0*/  @!P2 FMUL R11, R11, 16777216 ;  /* 0x4b8000000b0ba820 */ /* 0x000fe20000400000 */
[----:B------:R-:W-:Y:S01]  /*02e0*/  @P1 FMUL R5, R5, 0.25 ;  /* 0x3e80000005051820 */ /* 0x000fe20000400000 */
[----:B------:R-:W-:Y:S01]  /*02f0*/  @!P2 FMUL R4, R4, 16777216 ;  /* 0x4b8000000404a820 */ /* 0x000fe20000400000 */
[----:B------:R-:W-:Y:S02]  /*0300*/  @!P3 FMUL R12, R12, 16777216 ;  /* 0x4b8000000c0cb820 */ /* 0x000fe40000400000 */
[----:B------:R-:W-:Y:S01]  /*0310*/  @!P3 FMUL R5, R5, 16777216 ;  /* 0x4b8000000505b820 */ /* 0x000fe20000400000 */
[----:B------:R-:W1:Y:S08]  /*0320*/  MUFU.RCP R11, R11 ;  /* 0x0000000b000b7308 */ /* 0x000e700000001000 */
[----:B------:R-:W2:Y:S01]  /*0330*/  MUFU.RCP R12, R12 ;  /* 0x0000000c000c7308 */ /* 0x000ea20000001000 */
[----:B-1----:R-:W-:Y:S01]  /*0340*/  FMUL R4, R11, R4 ;  /* 0x000000040b047220 */ /* 0x002fe20000400000 */
[----:B--2---:R-:W-:Y:S01]  /*0350*/  FMUL R5, R12, R5 ;  /* 0x000000050c057220 */ /* 0x004fe20000400000 */
[----:B------:R-:W-:Y:S06]  /*0360*/  @P4 EXIT ;  /* 0x000000000000494d */ /* 0x000fec0003800000 */
[----:B------:R-:W-:Y:S01]  /*0370*/  STG.E.64 desc[UR4][R2.64], R4 ;  /* 0x0000000402007986 */ /* 0x000fe2000c101b04 */
[----:B------:R-:W-:Y:S05]  /*0380*/  EXIT ;  /* 0x000000000000794d */ /* 0x000fea0003800000 */
.L_x_0:
[----:B------:R-:W-:-:S00]  /*0390*/  BRA `(.L_x_0) ;  /* 0xfffffffc00fc7947 */ /* 0x000fc0000383ffff */
[----:B------:R-:W-:-:S00]  /*03a0*/  NOP ;  /* 0x0000000000007918 */ /* 0x000fc00000000000 */
        /* <DEDUP_REMOVED lines=13> */
.L_x_1:


//--------------------- .nv.constant0.triton_poi_fused__softmax_10 --------------------------
	.section	.nv.constant0.triton_poi_fused__softmax_10,"a",@progbits
	.sectionflags	@""
	.align	4
.nv.constant0.triton_poi_fused__softmax_10:
	.zero		548
